//
// Generated by NVIDIA NVVM Compiler
//
// Compiler Build ID: CL-36424714
// Cuda compilation tools, release 13.0, V13.0.88
// Based on NVVM 20.0.0
//

.version 9.0
.target sm_100
.address_size 64

	// .globl	_Z11init_kernelPiS_S_S_ii

.visible .entry _Z11init_kernelPiS_S_S_ii(
	.param .u64 .ptr .align 1 _Z11init_kernelPiS_S_S_ii_param_0,
	.param .u64 .ptr .align 1 _Z11init_kernelPiS_S_S_ii_param_1,
	.param .u64 .ptr .align 1 _Z11init_kernelPiS_S_S_ii_param_2,
	.param .u64 .ptr .align 1 _Z11init_kernelPiS_S_S_ii_param_3,
	.param .u32 _Z11init_kernelPiS_S_S_ii_param_4,
	.param .u32 _Z11init_kernelPiS_S_S_ii_param_5
)
{
	.reg .pred 	%p<3>;
	.reg .b32 	%r<11>;
	.reg .b64 	%rd<14>;

	ld.param.u64 	%rd1, [_Z11init_kernelPiS_S_S_ii_param_0];
	ld.param.u64 	%rd2, [_Z11init_kernelPiS_S_S_ii_param_1];
	ld.param.u64 	%rd3, [_Z11init_kernelPiS_S_S_ii_param_2];
	ld.param.u64 	%rd4, [_Z11init_kernelPiS_S_S_ii_param_3];
	ld.param.u32 	%r3, [_Z11init_kernelPiS_S_S_ii_param_4];
	ld.param.u32 	%r2, [_Z11init_kernelPiS_S_S_ii_param_5];
	mov.u32 	%r4, %ctaid.x;
	mov.u32 	%r5, %ntid.x;
	mov.u32 	%r6, %tid.x;
	mad.lo.s32 	%r1, %r4, %r5, %r6;
	setp.ge.s32 	%p1, %r1, %r3;
	@%p1 bra 	$L__BB0_2;
	cvta.to.global.u64 	%rd5, %rd1;
	cvta.to.global.u64 	%rd6, %rd2;
	cvta.to.global.u64 	%rd7, %rd3;
	cvta.to.global.u64 	%rd8, %rd4;
	setp.eq.s32 	%p2, %r1, %r2;
	selp.b32 	%r7, 0, 2147483647, %p2;
	mul.wide.s32 	%rd9, %r1, 4;
	add.s64 	%rd10, %rd5, %rd9;
	st.global.u32 	[%rd10], %r7;
	add.s64 	%rd11, %rd6, %rd9;
	mov.b32 	%r8, -1;
	st.global.u32 	[%rd11], %r8;
	selp.u32 	%r9, 1, 0, %p2;
	add.s64 	%rd12, %rd7, %rd9;
	st.global.u32 	[%rd12], %r9;
	add.s64 	%rd13, %rd8, %rd9;
	mov.b32 	%r10, 0;
	st.global.u32 	[%rd13], %r10;
$L__BB0_2:
	ret;

}
	// .globl	_Z12relax_kernelP4EdgePiS1_S1_S1_S1_i
.visible .entry _Z12relax_kernelP4EdgePiS1_S1_S1_S1_i(
	.param .u64 .ptr .align 1 _Z12relax_kernelP4EdgePiS1_S1_S1_S1_i_param_0,
	.param .u64 .ptr .align 1 _Z12relax_kernelP4EdgePiS1_S1_S1_S1_i_param_1,
	.param .u64 .ptr .align 1 _Z12relax_kernelP4EdgePiS1_S1_S1_S1_i_param_2,
	.param .u64 .ptr .align 1 _Z12relax_kernelP4EdgePiS1_S1_S1_S1_i_param_3,
	.param .u64 .ptr .align 1 _Z12relax_kernelP4EdgePiS1_S1_S1_S1_i_param_4,
	.param .u64 .ptr .align 1 _Z12relax_kernelP4EdgePiS1_S1_S1_S1_i_param_5,
	.param .u32 _Z12relax_kernelP4EdgePiS1_S1_S1_S1_i_param_6
)
{
	.reg .pred 	%p<5>;
	.reg .b32 	%r<14>;
	.reg .b64 	%rd<24>;

	ld.param.u64 	%rd2, [_Z12relax_kernelP4EdgePiS1_S1_S1_S1_i_param_0];
	ld.param.u64 	%rd7, [_Z12relax_kernelP4EdgePiS1_S1_S1_S1_i_param_1];
	ld.param.u64 	%rd3, [_Z12relax_kernelP4EdgePiS1_S1_S1_S1_i_param_2];
	ld.param.u64 	%rd4, [_Z12relax_kernelP4EdgePiS1_S1_S1_S1_i_param_3];
	ld.param.u64 	%rd5, [_Z12relax_kernelP4EdgePiS1_S1_S1_S1_i_param_4];
	ld.param.u64 	%rd6, [_Z12relax_kernelP4EdgePiS1_S1_S1_S1_i_param_5];
	ld.param.u32 	%r6, [_Z12relax_kernelP4EdgePiS1_S1_S1_S1_i_param_6];
	cvta.to.global.u64 	%rd1, %rd7;
	mov.u32 	%r7, %ctaid.x;
	mov.u32 	%r8, %ntid.x;
	mov.u32 	%r9, %tid.x;
	mad.lo.s32 	%r1, %r7, %r8, %r9;
	setp.ge.s32 	%p1, %r1, %r6;
	@%p1 bra 	$L__BB1_5;
	cvta.to.global.u64 	%rd8, %rd2;
	cvta.to.global.u64 	%rd9, %rd4;
	mul.wide.s32 	%rd10, %r1, 12;
	add.s64 	%rd11, %rd8, %rd10;
	ld.global.u32 	%r2, [%rd11];
	ld.global.u32 	%r3, [%rd11+4];
	ld.global.u32 	%r4, [%rd11+8];
	mul.wide.s32 	%rd12, %r2, 4;
	add.s64 	%rd13, %rd9, %rd12;
	ld.global.u32 	%r10, [%rd13];
	setp.ne.s32 	%p2, %r10, 1;
	@%p2 bra 	$L__BB1_5;
	add.s64 	%rd15, %rd1, %rd12;
	ld.global.u32 	%r5, [%rd15];
	setp.eq.s32 	%p3, %r5, 2147483647;
	@%p3 bra 	$L__BB1_5;
	add.s32 	%r11, %r5, %r4;
	mul.wide.s32 	%rd16, %r3, 4;
	add.s64 	%rd17, %rd1, %rd16;
	atom.global.min.s32 	%r12, [%rd17], %r11;
	setp.le.s32 	%p4, %r12, %r11;
	@%p4 bra 	$L__BB1_5;
	cvta.to.global.u64 	%rd18, %rd3;
	add.s64 	%rd20, %rd18, %rd16;
	st.global.u32 	[%rd20], %r2;
	cvta.to.global.u64 	%rd21, %rd5;
	add.s64 	%rd22, %rd21, %rd16;
	mov.b32 	%r13, 1;
	st.global.u32 	[%rd22], %r13;
	cvta.to.global.u64 	%rd23, %rd6;
	st.global.u32 	[%rd23], %r13;
$L__BB1_5:
	ret;

}
	// .globl	_Z11swap_kernelPiS_S_i
.visible .entry _Z11swap_kernelPiS_S_i(
	.param .u64 .ptr .align 1 _Z11swap_kernelPiS_S_i_param_0,
	.param .u64 .ptr .align 1 _Z11swap_kernelPiS_S_i_param_1,
	.param .u64 .ptr .align 1 _Z11swap_kernelPiS_S_i_param_2,
	.param .u32 _Z11swap_kernelPiS_S_i_param_3
)
{
	.reg .pred 	%p<3>;
	.reg .b32 	%r<9>;
	.reg .b64 	%rd<10>;

	ld.param.u64 	%rd1, [_Z11swap_kernelPiS_S_i_param_0];
	ld.param.u64 	%rd2, [_Z11swap_kernelPiS_S_i_param_1];
	ld.param.u64 	%rd3, [_Z11swap_kernelPiS_S_i_param_2];
	ld.param.u32 	%r2, [_Z11swap_kernelPiS_S_i_param_3];
	mov.u32 	%r3, %ctaid.x;
	mov.u32 	%r4, %ntid.x;
	mov.u32 	%r5, %tid.x;
	mad.lo.s32 	%r1, %r3, %r4, %r5;
	setp.ge.s32 	%p1, %r1, %r2;
	@%p1 bra 	$L__BB2_2;
	cvta.to.global.u64 	%rd4, %rd2;
	cvta.to.global.u64 	%rd5, %rd1;
	mul.wide.s32 	%rd6, %r1, 4;
	add.s64 	%rd7, %rd4, %rd6;
	ld.global.u32 	%r6, [%rd7];
	add.s64 	%rd8, %rd5, %rd6;
	st.global.u32 	[%rd8], %r6;
	mov.b32 	%r7, 0;
	st.global.u32 	[%rd7], %r7;
$L__BB2_2:
	setp.ne.s32 	%p2, %r1, 0;
	@%p2 bra 	$L__BB2_4;
	cvta.to.global.u64 	%rd9, %rd3;
	mov.b32 	%r8, 0;
	st.global.u32 	[%rd9], %r8;
$L__BB2_4:
	ret;

}


// ===== COMPILED SASS (sm_100) =====

	.target	sm_100

	.elftype	@"ET_EXEC"


//--------------------- .note.nv.tkinfo           --------------------------
	.section	.note.nv.tkinfo,"",@"SHT_NOTE"
	.sectionflags	@"SHF_NOTE_NV_TKINFO"
	.tkinfo
        /*0018*/ 	.word	0x00000002
        /*0030*/ 	.string	""
        /*0030*/ 	.string	"ptxas"
        /*0030*/ 	.string	"Cuda compilation tools, release 13.0, V13.0.88"
        /*0030*/ 	.string	"Build cuda_13.0.r13.0/compiler.36424714_0"
        /*0030*/ 	.string	"-arch sm_100 -m 64 "



//--------------------- .note.nv.cuinfo           --------------------------
	.section	.note.nv.cuinfo,"",@"SHT_NOTE"
	.sectionflags	@"SHF_NOTE_NV_CUINFO"
        /*0018*/ 	.short	0x0002
        /*001a*/ 	.short	0x0064
        /*001c*/ 	.short	0x0082
	.zero		2


//--------------------- .nv.info                  --------------------------
	.section	.nv.info,"",@"SHT_CUDA_INFO"
	.align	4


	//----- nvinfo : EIATTR_REGCOUNT
	.align		4
        /*0000*/ 	.byte	0x04, 0x2f
        /*0002*/ 	.short	(.L_1 - .L_0)
	.align		4
.L_0:
        /*0004*/ 	.word	index@(_Z11init_kernelPiS_S_S_ii)
        /*0008*/ 	.word	0x00000014


	//----- nvinfo : EIATTR_FRAME_SIZE
	.align		4
.L_1:
        /*000c*/ 	.byte	0x04, 0x11
        /*000e*/ 	.short	(.L_3 - .L_2)
	.align		4
.L_2:
        /*0010*/ 	.word	index@(_Z11init_kernelPiS_S_S_ii)
        /*0014*/ 	.word	0x00000000


	//----- nvinfo : EIATTR_REGCOUNT
	.align		4
.L_3:
        /*0018*/ 	.byte	0x04, 0x2f
        /*001a*/ 	.short	(.L_5 - .L_4)
	.align		4
.L_4:
        /*001c*/ 	.word	index@(_Z12relax_kernelP4EdgePiS1_S1_S1_S1_i)
        /*0020*/ 	.word	0x0000000e


	//----- nvinfo : EIATTR_FRAME_SIZE
	.align		4
.L_5:
        /*0024*/ 	.byte	0x04, 0x11
        /*0026*/ 	.short	(.L_7 - .L_6)
	.align		4
.L_6:
        /*0028*/ 	.word	index@(_Z12relax_kernelP4EdgePiS1_S1_S1_S1_i)
        /*002c*/ 	.word	0x00000000


	//----- nvinfo : EIATTR_REGCOUNT
	.align		4
.L_7:
        /*0030*/ 	.byte	0x04, 0x2f
        /*0032*/ 	.short	(.L_9 - .L_8)
	.align		4
.L_8:
        /*0034*/ 	.word	index@(_Z11swap_kernelPiS_S_i)
        /*0038*/ 	.word	0x0000000c


	//----- nvinfo : EIATTR_FRAME_SIZE
	.align		4
.L_9:
        /*003c*/ 	.byte	0x04, 0x11
        /*003e*/ 	.short	(.L_11 - .L_10)
	.align		4
.L_10:
        /*0040*/ 	.word	index@(_Z11swap_kernelPiS_S_i)
        /*0044*/ 	.word	0x00000000


	//----- nvinfo : EIATTR_MIN_STACK_SIZE
	.align		4
.L_11:
        /*0048*/ 	.byte	0x04, 0x12
        /*004a*/ 	.short	(.L_13 - .L_12)
	.align		4
.L_12:
        /*004c*/ 	.word	index@(_Z11swap_kernelPiS_S_i)
        /*0050*/ 	.word	0x00000000


	//----- nvinfo : EIATTR_MIN_STACK_SIZE
	.align		4
.L_13:
        /*0054*/ 	.byte	0x04, 0x12
        /*0056*/ 	.short	(.L_15 - .L_14)
	.align		4
.L_14:
        /*0058*/ 	.word	index@(_Z12relax_kernelP4EdgePiS1_S1_S1_S1_i)
        /*005c*/ 	.word	0x00000000


	//----- nvinfo : EIATTR_MIN_STACK_SIZE
	.align		4
.L_15:
        /*0060*/ 	.byte	0x04, 0x12
        /*0062*/ 	.short	(.L_17 - .L_16)
	.align		4
.L_16:
        /*0064*/ 	.word	index@(_Z11init_kernelPiS_S_S_ii)
        /*0068*/ 	.word	0x00000000
.L_17:


//--------------------- .nv.compat                --------------------------
	.section	.nv.compat,"",@"SHT_CUDA_COMPAT_INFO"
	.align	4
        /*0000*/ 	.byte	0x02, 0x09, 0x00, 0x00, 0x02, 0x02, 0x01, 0x00, 0x02, 0x05, 0x05, 0x00, 0x03, 0x07, 0x01, 0x01
        /*0010*/ 	.byte	0x02, 0x03, 0x00, 0x00, 0x02, 0x06, 0x01, 0x00, 0x04, 0x0b, 0x08, 0x00, 0x09, 0x00, 0x00, 0x00
        /*0020*/ 	.byte	0x00, 0x00, 0x00, 0x00


//--------------------- .nv.info._Z11swap_kernelPiS_S_i --------------------------
	.section	.nv.info._Z11swap_kernelPiS_S_i,"",@"SHT_CUDA_INFO"
	.sectionflags	@""
	.align	4


	//----- nvinfo : EIATTR_CUDA_API_VERSION
	.align		4
        /*0000*/ 	.byte	0x04, 0x37
        /*0002*/ 	.short	(.L_19 - .L_18)
.L_18:
        /*0004*/ 	.word	0x00000082


	//----- nvinfo : EIATTR_KPARAM_INFO
	.align		4
.L_19:
        /*0008*/ 	.byte	0x04, 0x17
        /*000a*/ 	.short	(.L_21 - .L_20)
.L_20:
        /*000c*/ 	.word	0x00000000
        /*0010*/ 	.short	0x0003
        /*0012*/ 	.short	0x0018
        /*0014*/ 	.byte	0x00, 0xf0, 0x11, 0x00


	//----- nvinfo : EIATTR_KPARAM_INFO
	.align		4
.L_21:
        /*0018*/ 	.byte	0x04, 0x17
        /*001a*/ 	.short	(.L_23 - .L_22)
.L_22:
        /*001c*/ 	.word	0x00000000
        /*0020*/ 	.short	0x0002
        /*0022*/ 	.short	0x0010
        /*0024*/ 	.byte	0x00, 0xf5, 0x21, 0x00


	//----- nvinfo : EIATTR_KPARAM_INFO
	.align		4
.L_23:
        /*0028*/ 	.byte	0x04, 0x17
        /*002a*/ 	.short	(.L_25 - .L_24)
.L_24:
        /*002c*/ 	.word	0x00000000
        /*0030*/ 	.short	0x0001
        /*0032*/ 	.short	0x0008
        /*0034*/ 	.byte	0x00, 0xf5, 0x21, 0x00


	//----- nvinfo : EIATTR_KPARAM_INFO
	.align		4
.L_25:
        /*0038*/ 	.byte	0x04, 0x17
        /*003a*/ 	.short	(.L_27 - .L_26)
.L_26:
        /*003c*/ 	.word	0x00000000
        /*0040*/ 	.short	0x0000
        /*0042*/ 	.short	0x0000
        /*0044*/ 	.byte	0x00, 0xf5, 0x21, 0x00


	//----- nvinfo : EIATTR_SPARSE_MMA_MASK
	.align		4
.L_27:
        /*0048*/ 	.byte	0x03, 0x50
        /*004a*/ 	.short	0x0000


	//----- nvinfo : EIATTR_MAXREG_COUNT
	.align		4
        /*004c*/ 	.byte	0x03, 0x1b
        /*004e*/ 	.short	0x00ff


	//----- nvinfo : EIATTR_MERCURY_ISA_VERSION
	.align		4
        /*0050*/ 	.byte	0x03, 0x5f
        /*0052*/ 	.short	0x0101


	//----- nvinfo : EIATTR_VRC_CTA_INIT_COUNT
	.align		4
        /*0054*/ 	.byte	0x02, 0x4a
	.zero		1
	.zero		1


	//----- nvinfo : EIATTR_EXIT_INSTR_OFFSETS
	.align		4
        /*0058*/ 	.byte	0x04, 0x1c
        /*005a*/ 	.short	(.L_29 - .L_28)


	//   ....[0]....
.L_28:
        /*005c*/ 	.word	0x00000130


	//   ....[1]....
        /*0060*/ 	.word	0x00000160


	//----- nvinfo : EIATTR_CRS_STACK_SIZE
	.align		4
.L_29:
        /*0064*/ 	.byte	0x04, 0x1e
        /*0066*/ 	.short	(.L_31 - .L_30)
.L_30:
        /*0068*/ 	.word	0x00000000


	//----- nvinfo : EIATTR_CBANK_PARAM_SIZE
	.align		4
.L_31:
        /*006c*/ 	.byte	0x03, 0x19
        /*006e*/ 	.short	0x001c


	//----- nvinfo : EIATTR_PARAM_CBANK
	.align		4
        /*0070*/ 	.byte	0x04, 0x0a
        /*0072*/ 	.short	(.L_33 - .L_32)
	.align		4
.L_32:
        /*0074*/ 	.word	index@(.nv.constant0._Z11swap_kernelPiS_S_i)
        /*0078*/ 	.short	0x0380
        /*007a*/ 	.short	0x001c


	//----- nvinfo : EIATTR_SW_WAR
	.align		4
.L_33:
        /*007c*/ 	.byte	0x04, 0x36
        /*007e*/ 	.short	(.L_35 - .L_34)
.L_34:
        /*0080*/ 	.word	0x00000008
.L_35:


//--------------------- .nv.info._Z12relax_kernelP4EdgePiS1_S1_S1_S1_i --------------------------
	.section	.nv.info._Z12relax_kernelP4EdgePiS1_S1_S1_S1_i,"",@"SHT_CUDA_INFO"
	.sectionflags	@""
	.align	4


	//----- nvinfo : EIATTR_CUDA_API_VERSION
	.align		4
        /*0000*/ 	.byte	0x04, 0x37
        /*0002*/ 	.short	(.L_37 - .L_36)
.L_36:
        /*0004*/ 	.word	0x00000082


	//----- nvinfo : EIATTR_KPARAM_INFO
	.align		4
.L_37:
        /*0008*/ 	.byte	0x04, 0x17
        /*000a*/ 	.short	(.L_39 - .L_38)
.L_38:
        /*000c*/ 	.word	0x00000000
        /*0010*/ 	.short	0x0006
        /*0012*/ 	.short	0x0030
        /*0014*/ 	.byte	0x00, 0xf0, 0x11, 0x00


	//----- nvinfo : EIATTR_KPARAM_INFO
	.align		4
.L_39:
        /*0018*/ 	.byte	0x04, 0x17
        /*001a*/ 	.short	(.L_41 - .L_40)
.L_40:
        /*001c*/ 	.word	0x00000000
        /*0020*/ 	.short	0x0005
        /*0022*/ 	.short	0x0028
        /*0024*/ 	.byte	0x00, 0xf5, 0x21, 0x00


	//----- nvinfo : EIATTR_KPARAM_INFO
	.align		4
.L_41:
        /*0028*/ 	.byte	0x04, 0x17
        /*002a*/ 	.short	(.L_43 - .L_42)
.L_42:
        /*002c*/ 	.word	0x00000000
        /*0030*/ 	.short	0x0004
        /*0032*/ 	.short	0x0020
        /*0034*/ 	.byte	0x00, 0xf5, 0x21, 0x00


	//----- nvinfo : EIATTR_KPARAM_INFO
	.align		4
.L_43:
        /*0038*/ 	.byte	0x04, 0x17
        /*003a*/ 	.short	(.L_45 - .L_44)
.L_44:
        /*003c*/ 	.word	0x00000000
        /*0040*/ 	.short	0x0003
        /*0042*/ 	.short	0x0018
        /*0044*/ 	.byte	0x00, 0xf5, 0x21, 0x00


	//----- nvinfo : EIATTR_KPARAM_INFO
	.align		4
.L_45:
        /*0048*/ 	.byte	0x04, 0x17
        /*004a*/ 	.short	(.L_47 - .L_46)
.L_46:
        /*004c*/ 	.word	0x00000000
        /*0050*/ 	.short	0x0002
        /*0052*/ 	.short	0x0010
        /*0054*/ 	.byte	0x00, 0xf5, 0x21, 0x00


	//----- nvinfo : EIATTR_KPARAM_INFO
	.align		4
.L_47:
        /*0058*/ 	.byte	0x04, 0x17
        /*005a*/ 	.short	(.L_49 - .L_48)
.L_48:
        /*005c*/ 	.word	0x00000000
        /*0060*/ 	.short	0x0001
        /*0062*/ 	.short	0x0008
        /*0064*/ 	.byte	0x00, 0xf5, 0x21, 0x00


	//----- nvinfo : EIATTR_KPARAM_INFO
	.align		4
.L_49:
        /*0068*/ 	.byte	0x04, 0x17
        /*006a*/ 	.short	(.L_51 - .L_50)
.L_50:
        /*006c*/ 	.word	0x00000000
        /*0070*/ 	.short	0x0000
        /*0072*/ 	.short	0x0000
        /*0074*/ 	.byte	0x00, 0xf5, 0x21, 0x00


	//----- nvinfo : EIATTR_SPARSE_MMA_MASK
	.align		4
.L_51:
        /*0078*/ 	.byte	0x03, 0x50
        /*007a*/ 	.short	0x0000


	//----- nvinfo : EIATTR_MAXREG_COUNT
	.align		4
        /*007c*/ 	.byte	0x03, 0x1b
        /*007e*/ 	.short	0x00ff


	//----- nvinfo : EIATTR_MERCURY_ISA_VERSION
	.align		4
        /*0080*/ 	.byte	0x03, 0x5f
        /*0082*/ 	.short	0x0101


	//----- nvinfo : EIATTR_VRC_CTA_INIT_COUNT
	.align		4
        /*0084*/ 	.byte	0x02, 0x4a
	.zero		1
	.zero		1


	//----- nvinfo : EIATTR_EXIT_INSTR_OFFSETS
	.align		4
        /*0088*/ 	.byte	0x04, 0x1c
        /*008a*/ 	.short	(.L_53 - .L_52)


	//   ....[0]....
.L_52:
        /*008c*/ 	.word	0x00000070


	//   ....[1]....
        /*0090*/ 	.word	0x00000100


	//   ....[2]....
        /*0094*/ 	.word	0x00000150


	//   ....[3]....
        /*0098*/ 	.word	0x000001c0


	//   ....[4]....
        /*009c*/ 	.word	0x00000260


	//----- nvinfo : EIATTR_CBANK_PARAM_SIZE
	.align		4
.L_53:
        /*00a0*/ 	.byte	0x03, 0x19
        /*00a2*/ 	.short	0x0034


	//----- nvinfo : EIATTR_PARAM_CBANK
	.align		4
        /*00a4*/ 	.byte	0x04, 0x0a
        /*00a6*/ 	.short	(.L_55 - .L_54)
	.align		4
.L_54:
        /*00a8*/ 	.word	index@(.nv.constant0._Z12relax_kernelP4EdgePiS1_S1_S1_S1_i)
        /*00ac*/ 	.short	0x0380
        /*00ae*/ 	.short	0x0034


	//----- nvinfo : EIATTR_SW_WAR
	.align		4
.L_55:
        /*00b0*/ 	.byte	0x04, 0x36
        /*00b2*/ 	.short	(.L_57 - .L_56)
.L_56:
        /*00b4*/ 	.word	0x00000008
.L_57:


//--------------------- .nv.info._Z11init_kernelPiS_S_S_ii --------------------------
	.section	.nv.info._Z11init_kernelPiS_S_S_ii,"",@"SHT_CUDA_INFO"
	.sectionflags	@""
	.align	4


	//----- nvinfo : EIATTR_CUDA_API_VERSION
	.align		4
        /*0000*/ 	.byte	0x04, 0x37
        /*0002*/ 	.short	(.L_59 - .L_58)
.L_58:
        /*0004*/ 	.word	0x00000082


	//----- nvinfo : EIATTR_KPARAM_INFO
	.align		4
.L_59:
        /*0008*/ 	.byte	0x04, 0x17
        /*000a*/ 	.short	(.L_61 - .L_60)
.L_60:
        /*000c*/ 	.word	0x00000000
        /*0010*/ 	.short	0x0005
        /*0012*/ 	.short	0x0024
        /*0014*/ 	.byte	0x00, 0xf0, 0x11, 0x00


	//----- nvinfo : EIATTR_KPARAM_INFO
	.align		4
.L_61:
        /*0018*/ 	.byte	0x04, 0x17
        /*001a*/ 	.short	(.L_63 - .L_62)
.L_62:
        /*001c*/ 	.word	0x00000000
        /*0020*/ 	.short	0x0004
        /*0022*/ 	.short	0x0020
        /*0024*/ 	.byte	0x00, 0xf0, 0x11, 0x00


	//----- nvinfo : EIATTR_KPARAM_INFO
	.align		4
.L_63:
        /*0028*/ 	.byte	0x04, 0x17
        /*002a*/ 	.short	(.L_65 - .L_64)
.L_64:
        /*002c*/ 	.word	0x00000000
        /*0030*/ 	.short	0x0003
        /*0032*/ 	.short	0x0018
        /*0034*/ 	.byte	0x00, 0xf5, 0x21, 0x00


	//----- nvinfo : EIATTR_KPARAM_INFO
	.align		4
.L_65:
        /*0038*/ 	.byte	0x04, 0x17
        /*003a*/ 	.short	(.L_67 - .L_66)
.L_66:
        /*003c*/ 	.word	0x00000000
        /*0040*/ 	.short	0x0002
        /*0042*/ 	.short	0x0010
        /*0044*/ 	.byte	0x00, 0xf5, 0x21, 0x00


	//----- nvinfo : EIATTR_KPARAM_INFO
	.align		4
.L_67:
        /*0048*/ 	.byte	0x04, 0x17
        /*004a*/ 	.short	(.L_69 - .L_68)
.L_68:
        /*004c*/ 	.word	0x00000000
        /*0050*/ 	.short	0x0001
        /*0052*/ 	.short	0x0008
        /*0054*/ 	.byte	0x00, 0xf5, 0x21, 0x00


	//----- nvinfo : EIATTR_KPARAM_INFO
	.align		4
.L_69:
        /*0058*/ 	.byte	0x04, 0x17
        /*005a*/ 	.short	(.L_71 - .L_70)
.L_70:
        /*005c*/ 	.word	0x00000000
        /*0060*/ 	.short	0x0000
        /*0062*/ 	.short	0x0000
        /*0064*/ 	.byte	0x00, 0xf5, 0x21, 0x00


	//----- nvinfo : EIATTR_SPARSE_MMA_MASK
	.align		4
.L_71:
        /*0068*/ 	.byte	0x03, 0x50
        /*006a*/ 	.short	0x0000


	//----- nvinfo : EIATTR_MAXREG_COUNT
	.align		4
        /*006c*/ 	.byte	0x03, 0x1b
        /*006e*/ 	.short	0x00ff


	//----- nvinfo : EIATTR_MERCURY_ISA_VERSION
	.align		4
        /*0070*/ 	.byte	0x03, 0x5f
        /*0072*/ 	.short	0x0101


	//----- nvinfo : EIATTR_VRC_CTA_INIT_COUNT
	.align		4
        /*0074*/ 	.byte	0x02, 0x4a
	.zero		1
	.zero		1


	//----- nvinfo : EIATTR_EXIT_INSTR_OFFSETS
	.align		4
        /*0078*/ 	.byte	0x04, 0x1c
        /*007a*/ 	.short	(.L_73 - .L_72)


	//   ....[0]....
.L_72:
        /*007c*/ 	.word	0x00000070


	//   ....[1]....
        /*0080*/ 	.word	0x000001a0


	//----- nvinfo : EIATTR_CBANK_PARAM_SIZE
	.align		4
.L_73:
        /*0084*/ 	.byte	0x03, 0x19
        /*0086*/ 	.short	0x0028


	//----- nvinfo : EIATTR_PARAM_CBANK
	.align		4
        /*0088*/ 	.byte	0x04, 0x0a
        /*008a*/ 	.short	(.L_75 - .L_74)
	.align		4
.L_74:
        /*008c*/ 	.word	index@(.nv.constant0._Z11init_kernelPiS_S_S_ii)
        /*0090*/ 	.short	0x0380
        /*0092*/ 	.short	0x0028


	//----- nvinfo : EIATTR_SW_WAR
	.align		4
.L_75:
        /*0094*/ 	.byte	0x04, 0x36
        /*0096*/ 	.short	(.L_77 - .L_76)
.L_76:
        /*0098*/ 	.word	0x00000008
.L_77:


//--------------------- .nv.callgraph             --------------------------
	.section	.nv.callgraph,"",@"SHT_CUDA_CALLGRAPH"
	.align	4
	.sectionentsize	8
	.align		4
        /*0000*/ 	.word	0x00000000
	.align		4
        /*0004*/ 	.word	0xffffffff
	.align		4
        /*0008*/ 	.word	0x00000000
	.align		4
        /*000c*/ 	.word	0xfffffffe
	.align		4
        /*0010*/ 	.word	0x00000000
	.align		4
        /*0014*/ 	.word	0xfffffffd
	.align		4
        /*0018*/ 	.word	0x00000000
	.align		4
        /*001c*/ 	.word	0xfffffffc


//--------------------- .text._Z11swap_kernelPiS_S_i --------------------------
	.section	.text._Z11swap_kernelPiS_S_i,"ax",@progbits
	.align	128
        .global         _Z11swap_kernelPiS_S_i
        .type           _Z11swap_kernelPiS_S_i,@function
        .size           _Z11swap_kernelPiS_S_i,(.L_x_5 - _Z11swap_kernelPiS_S_i)
        .other          _Z11swap_kernelPiS_S_i,@"STO_CUDA_ENTRY STV_DEFAULT"
_Z11swap_kernelPiS_S_i:
.text._Z11swap_kernelPiS_S_i:
[----:B------:R-:W-:Y:S01]  /*0000*/  LDC R1, c[0x0][0x37c] ;  /* 0x0000df00ff017b82 */ /* 0x000fe20000000800 */
[----:B------:R-:W0:Y:S07]  /*0010*/  S2R R0, SR_TID.X ;  /* 0x0000000000007919 */ /* 0x000e2e0000002100 */
[----:B------:R-:W0:Y:S01]  /*0020*/  S2UR UR4, SR_CTAID.X ;  /* 0x00000000000479c3 */ /* 0x000e220000002500 */
[----:B------:R-:W1:Y:S01]  /*0030*/  LDCU UR5, c[0x0][0x398] ;  /* 0x00007300ff0577ac */ /* 0x000e620008000800 */
[----:B------:R-:W-:Y:S06]  /*0040*/  BSSY.RECONVERGENT B0, `(.L_x_0) ;  /* 0x000000e000007945 */ /* 0x000fec0003800200 */
[----:B------:R-:W0:Y:S02]  /*0050*/  LDC R7, c[0x0][0x360] ;  /* 0x0000d800ff077b82 */ /* 0x000e240000000800 */
[----:B0-----:R-:W-:-:S05]  /*0060*/  IMAD R7, R7, UR4, R0 ;  /* 0x0000000407077c24 */ /* 0x001fca000f8e0200 */
[C---:B-1----:R-:W-:Y:S01]  /*0070*/  ISETP.GE.AND P0, PT, R7.reuse, UR5, PT ;  /* 0x0000000507007c0c */ /* 0x042fe2000bf06270 */
[----:B------:R-:W0:Y:S01]  /*0080*/  LDCU.64 UR4, c[0x0][0x358] ;  /* 0x00006b00ff0477ac */ /* 0x000e220008000a00 */
[----:B------:R-:W-:-:S11]  /*0090*/  ISETP.NE.AND P1, PT, R7, RZ, PT ;  /* 0x000000ff0700720c */ /* 0x000fd60003f25270 */
[----:B------:R-:W-:Y:S05]  /*00a0*/  @P0 BRA `(.L_x_1) ;  /* 0x00000000001c0947 */ /* 0x000fea0003800000 */
[----:B------:R-:W1:Y:S08]  /*00b0*/  LDC.64 R2, c[0x0][0x388] ;  /* 0x0000e200ff027b82 */ /* 0x000e700000000a00 */
[----:B------:R-:W2:Y:S01]  /*00c0*/  LDC.64 R4, c[0x0][0x380] ;  /* 0x0000e000ff047b82 */ /* 0x000ea20000000a00 */
[----:B-1----:R-:W-:-:S05]  /*00d0*/  IMAD.WIDE R2, R7, 0x4, R2 ;  /* 0x0000000407027825 */ /* 0x002fca00078e0202 */
[----:B0-----:R-:W3:Y:S01]  /*00e0*/  LDG.E R9, desc[UR4][R2.64] ;  /* 0x0000000402097981 */ /* 0x001ee2000c1e1900 */
[----:B--2---:R-:W-:-:S05]  /*00f0*/  IMAD.WIDE R4, R7, 0x4, R4 ;  /* 0x0000000407047825 */ /* 0x004fca00078e0204 */
[----:B---3--:R1:W-:Y:S04]  /*0100*/  STG.E desc[UR4][R4.64], R9 ;  /* 0x0000000904007986 */ /* 0x0083e8000c101904 */
[----:B------:R1:W-:Y:S02]  /*0110*/  STG.E desc[UR4][R2.64], RZ ;  /* 0x000000ff02007986 */ /* 0x0003e4000c101904 */
.L_x_1:
[----:B0-----:R-:W-:Y:S05]  /*0120*/  BSYNC.RECONVERGENT B0 ;  /* 0x0000000000007941 */ /* 0x001fea0003800200 */
.L_x_0:
[----:B------:R-:W-:Y:S05]  /*0130*/  @P1 EXIT ;  /* 0x000000000000194d */ /* 0x000fea0003800000 */
[----:B-1----:R-:W0:Y:S02]  /*0140*/  LDC.64 R2, c[0x0][0x390] ;  /* 0x0000e400ff027b82 */ /* 0x002e240000000a00 */
[----:B0-----:R-:W-:Y:S01]  /*0150*/  STG.E desc[UR4][R2.64], RZ ;  /* 0x000000ff02007986 */ /* 0x001fe2000c101904 */
[----:B------:R-:W-:Y:S05]  /*0160*/  EXIT ;  /* 0x000000000000794d */ /* 0x000fea0003800000 */
.L_x_2:
[----:B------:R-:W-:-:S00]  /*0170*/  BRA `(.L_x_2) ;  /* 0xfffffffc00fc7947 */ /* 0x000fc0000383ffff */
[----:B------:R-:W-:-:S00]  /*0180*/  NOP ;  /* 0x0000000000007918 */ /* 0x000fc00000000000 */
[----:B------:R-:W-:-:S00]  /*0190*/  NOP ;  /* 0x0000000000007918 */ /* 0x000fc00000000000 */
[----:B------:R-:W-:-:S00]  /*01a0*/  NOP ;  /* 0x0000000000007918 */ /* 0x000fc00000000000 */
[----:B------:R-:W-:-:S00]  /*01b0*/  NOP ;  /* 0x0000000000007918 */ /* 0x000fc00000000000 */
[----:B------:R-:W-:-:S00]  /*01c0*/  NOP ;  /* 0x0000000000007918 */ /* 0x000fc00000000000 */
[----:B------:R-:W-:-:S00]  /*01d0*/  NOP ;  /* 0x0000000000007918 */ /* 0x000fc00000000000 */
[----:B------:R-:W-:-:S00]  /*01e0*/  NOP ;  /* 0x0000000000007918 */ /* 0x000fc00000000000 */
[----:B------:R-:W-:-:S00]  /*01f0*/  NOP ;  /* 0x0000000000007918 */ /* 0x000fc00000000000 */
.L_x_5:


//--------------------- .text._Z12relax_kernelP4EdgePiS1_S1_S1_S1_i --------------------------
	.section	.text._Z12relax_kernelP4EdgePiS1_S1_S1_S1_i,"ax",@progbits
	.align	128
        .global         _Z12relax_kernelP4EdgePiS1_S1_S1_S1_i
        .type           _Z12relax_kernelP4EdgePiS1_S1_S1_S1_i,@function
        .size           _Z12relax_kernelP4EdgePiS1_S1_S1_S1_i,(.L_x_6 - _Z12relax_kernelP4EdgePiS1_S1_S1_S1_i)
        .other          _Z12relax_kernelP4EdgePiS1_S1_S1_S1_i,@"STO_CUDA_ENTRY STV_DEFAULT"
_Z12relax_kernelP4EdgePiS1_S1_S1_S1_i:
.text._Z12relax_kernelP4EdgePiS1_S1_S1_S1_i:
[----:B------:R-:W-:Y:S01]  /*0000*/  LDC R1, c[0x0][0x37c] ;  /* 0x0000df00ff017b82 */ /* 0x000fe20000000800 */
[----:B------:R-:W0:Y:S07]  /*0010*/  S2R R0, SR_TID.X ;  /* 0x0000000000007919 */ /* 0x000e2e0000002100 */
[----:B------:R-:W0:Y:S01]  /*0020*/  S2UR UR4, SR_CTAID.X ;  /* 0x00000000000479c3 */ /* 0x000e220000002500 */
[----:B------:R-:W1:Y:S07]  /*0030*/  LDCU UR5, c[0x0][0x3b0] ;  /* 0x00007600ff0577ac */ /* 0x000e6e0008000800 */
[----:B------:R-:W0:Y:S02]  /*0040*/  LDC R5, c[0x0][0x360] ;  /* 0x0000d800ff057b82 */ /* 0x000e240000000800 */
[----:B0-----:R-:W-:-:S05]  /*0050*/  IMAD R5, R5, UR4, R0 ;  /* 0x0000000405057c24 */ /* 0x001fca000f8e0200 */
[----:B-1----:R-:W-:-:S13]  /*0060*/  ISETP.GE.AND P0, PT, R5, UR5, PT ;  /* 0x0000000505007c0c */ /* 0x002fda000bf06270 */
[----:B------:R-:W-:Y:S05]  /*0070*/  @P0 EXIT ;  /* 0x000000000000094d */ /* 0x000fea0003800000 */
[----:B------:R-:W0:Y:S01]  /*0080*/  LDC.64 R2, c[0x0][0x380] ;  /* 0x0000e000ff027b82 */ /* 0x000e220000000a00 */
[----:B------:R-:W1:Y:S01]  /*0090*/  LDCU.64 UR4, c[0x0][0x358] ;  /* 0x00006b00ff0477ac */ /* 0x000e620008000a00 */
[----:B0-----:R-:W-:-:S06]  /*00a0*/  IMAD.WIDE R2, R5, 0xc, R2 ;  /* 0x0000000c05027825 */ /* 0x001fcc00078e0202 */
[----:B------:R-:W0:Y:S01]  /*00b0*/  LDC.64 R4, c[0x0][0x398] ;  /* 0x0000e600ff047b82 */ /* 0x000e220000000a00 */
[----:B-1----:R-:W0:Y:S02]  /*00c0*/  LDG.E R0, desc[UR4][R2.64] ;  /* 0x0000000402007981 */ /* 0x002e24000c1e1900 */
[----:B0-----:R-:W-:-:S06]  /*00d0*/  IMAD.WIDE R4, R0, 0x4, R4 ;  /* 0x0000000400047825 */ /* 0x001fcc00078e0204 */
[----:B------:R-:W2:Y:S02]  /*00e0*/  LDG.E R4, desc[UR4][R4.64] ;  /* 0x0000000404047981 */ /* 0x000ea4000c1e1900 */
[----:B--2---:R-:W-:-:S13]  /*00f0*/  ISETP.NE.AND P0, PT, R4, 0x1, PT ;  /* 0x000000010400780c */ /* 0x004fda0003f05270 */
[----:B------:R-:W-:Y:S05]  /*0100*/  @P0 EXIT ;  /* 0x000000000000094d */ /* 0x000fea0003800000 */
[----:B------:R-:W0:Y:S02]  /*0110*/  LDC.64 R6, c[0x0][0x388] ;  /* 0x0000e200ff067b82 */ /* 0x000e240000000a00 */
[----:B0-----:R-:W-:-:S06]  /*0120*/  IMAD.WIDE R4, R0, 0x4, R6 ;  /* 0x0000000400047825 */ /* 0x001fcc00078e0206 */
[----:B------:R-:W2:Y:S02]  /*0130*/  LDG.E R5, desc[UR4][R4.64] ;  /* 0x0000000404057981 */ /* 0x000ea4000c1e1900 */
[----:B--2---:R-:W-:-:S13]  /*0140*/  ISETP.NE.AND P0, PT, R5, 0x7fffffff, PT ;  /* 0x7fffffff0500780c */ /* 0x004fda0003f05270 */
[----:B------:R-:W-:Y:S05]  /*0150*/  @!P0 EXIT ;  /* 0x000000000000894d */ /* 0x000fea0003800000 */
[----:B------:R-:W2:Y:S04]  /*0160*/  LDG.E R4, desc[UR4][R2.64+0x8] ;  /* 0x0000080402047981 */ /* 0x000ea8000c1e1900 */
[----:B------:R-:W3:Y:S01]  /*0170*/  LDG.E R9, desc[UR4][R2.64+0x4] ;  /* 0x0000040402097981 */ /* 0x000ee2000c1e1900 */
[----:B--2---:R-:W-:Y:S01]  /*0180*/  IADD3 R11, PT, PT, R4, R5, RZ ;  /* 0x00000005040b7210 */ /* 0x004fe20007ffe0ff */
[----:B---3--:R-:W-:-:S06]  /*0190*/  IMAD.WIDE R4, R9, 0x4, R6 ;  /* 0x0000000409047825 */ /* 0x008fcc00078e0206 */
[----:B------:R-:W2:Y:S02]  /*01a0*/  ATOMG.E.MIN.S32.STRONG.GPU PT, R4, desc[UR4][R4.64], R11 ;  /* 0x8000000b040479a8 */ /* 0x000ea400089ef304 */
[----:B--2---:R-:W-:-:S13]  /*01b0*/  ISETP.GT.AND P0, PT, R4, R11, PT ;  /* 0x0000000b0400720c */ /* 0x004fda0003f04270 */
[----:B------:R-:W-:Y:S05]  /*01c0*/  @!P0 EXIT ;  /* 0x000000000000894d */ /* 0x000fea0003800000 */
[----:B------:R-:W0:Y:S08]  /*01d0*/  LDC.64 R2, c[0x0][0x390] ;  /* 0x0000e400ff027b82 */ /* 0x000e300000000a00 */
[----:B------:R-:W1:Y:S08]  /*01e0*/  LDC.64 R4, c[0x0][0x3a0] ;  /* 0x0000e800ff047b82 */ /* 0x000e700000000a00 */
[----:B------:R-:W2:Y:S01]  /*01f0*/  LDC.64 R6, c[0x0][0x3a8] ;  /* 0x0000ea00ff067b82 */ /* 0x000ea20000000a00 */
[----:B0-----:R-:W-:-:S05]  /*0200*/  IMAD.WIDE R2, R9, 0x4, R2 ;  /* 0x0000000409027825 */ /* 0x001fca00078e0202 */
[----:B------:R-:W-:Y:S01]  /*0210*/  STG.E desc[UR4][R2.64], R0 ;  /* 0x0000000002007986 */ /* 0x000fe2000c101904 */
[----:B-1----:R-:W-:-:S04]  /*0220*/  IMAD.WIDE R4, R9, 0x4, R4 ;  /* 0x0000000409047825 */ /* 0x002fc800078e0204 */
[----:B------:R-:W-:-:S05]  /*0230*/  HFMA2 R9, -RZ, RZ, 0, 5.9604644775390625e-08 ;  /* 0x00000001ff097431 */ /* 0x000fca00000001ff */
[----:B------:R-:W-:Y:S04]  /*0240*/  STG.E desc[UR4][R4.64], R9 ;  /* 0x0000000904007986 */ /* 0x000fe8000c101904 */
[----:B--2---:R-:W-:Y:S01]  /*0250*/  STG.E desc[UR4][R6.64], R9 ;  /* 0x0000000906007986 */ /* 0x004fe2000c101904 */
[----:B------:R-:W-:Y:S05]  /*0260*/  EXIT ;  /* 0x000000000000794d */ /* 0x000fea0003800000 */
.L_x_3:
        /* <DEDUP_REMOVED lines=9> */
.L_x_6:


//--------------------- .text._Z11init_kernelPiS_S_S_ii --------------------------
	.section	.text._Z11init_kernelPiS_S_S_ii,"ax",@progbits
	.align	128
        .global         _Z11init_kernelPiS_S_S_ii
        .type           _Z11init_kernelPiS_S_S_ii,@function
        .size           _Z11init_kernelPiS_S_S_ii,(.L_x_7 - _Z11init_kernelPiS_S_S_ii)
        .other          _Z11init_kernelPiS_S_S_ii,@"STO_CUDA_ENTRY STV_DEFAULT"
_Z11init_kernelPiS_S_S_ii:
.text._Z11init_kernelPiS_S_S_ii:
        /* <DEDUP_REMOVED lines=9> */
[----:B------:R-:W1:Y:S01]  /*0090*/  LDCU UR6, c[0x0][0x3a4] ;  /* 0x00007480ff0677ac */ /* 0x000e620008000800 */
[----:B------:R-:W-:Y:S01]  /*00a0*/  MOV R17, 0xffffffff ;  /* 0xffffffff00117802 */ /* 0x000fe20000000f00 */
[----:B------:R-:W2:Y:S05]  /*00b0*/  LDCU.64 UR4, c[0x0][0x358] ;  /* 0x00006b00ff0477ac */ /* 0x000eaa0008000a00 */
[----:B------:R-:W3:Y:S08]  /*00c0*/  LDC.64 R4, c[0x0][0x388] ;  /* 0x0000e200ff047b82 */ /* 0x000ef00000000a00 */
[----:B------:R-:W4:Y:S01]  /*00d0*/  LDC.64 R6, c[0x0][0x390] ;  /* 0x0000e400ff067b82 */ /* 0x000f220000000a00 */
[----:B-1----:R-:W-:-:S04]  /*00e0*/  ISETP.NE.AND P0, PT, R11, UR6, PT ;  /* 0x000000060b007c0c */ /* 0x002fc8000bf05270 */
[----:B------:R-:W-:-:S03]  /*00f0*/  SEL R13, RZ, 0x7fffffff, !P0 ;  /* 0x7fffffffff0d7807 */ /* 0x000fc60004000000 */
[----:B------:R-:W1:Y:S01]  /*0100*/  LDC.64 R8, c[0x0][0x398] ;  /* 0x0000e600ff087b82 */ /* 0x000e620000000a00 */
[----:B0-----:R-:W-:Y:S01]  /*0110*/  IMAD.WIDE R2, R11, 0x4, R2 ;  /* 0x000000040b027825 */ /* 0x001fe200078e0202 */
[----:B------:R-:W-:-:S04]  /*0120*/  SEL R15, RZ, 0x1, P0 ;  /* 0x00000001ff0f7807 */ /* 0x000fc80000000000 */
[----:B--2---:R-:W-:Y:S01]  /*0130*/  STG.E desc[UR4][R2.64], R13 ;  /* 0x0000000d02007986 */ /* 0x004fe2000c101904 */
[----:B---3--:R-:W-:-:S05]  /*0140*/  IMAD.WIDE R4, R11, 0x4, R4 ;  /* 0x000000040b047825 */ /* 0x008fca00078e0204 */
[----:B------:R-:W-:Y:S01]  /*0150*/  STG.E desc[UR4][R4.64], R17 ;  /* 0x0000001104007986 */ /* 0x000fe2000c101904 */
[----:B----4-:R-:W-:-:S05]  /*0160*/  IMAD.WIDE R6, R11, 0x4, R6 ;  /* 0x000000040b067825 */ /* 0x010fca00078e0206 */
[----:B------:R-:W-:Y:S01]  /*0170*/  STG.E desc[UR4][R6.64], R15 ;  /* 0x0000000f06007986 */ /* 0x000fe2000c101904 */
[----:B-1----:R-:W-:-:S05]  /*0180*/  IMAD.WIDE R8, R11, 0x4, R8 ;  /* 0x000000040b087825 */ /* 0x002fca00078e0208 */
[----:B------:R-:W-:Y:S01]  /*0190*/  STG.E desc[UR4][R8.64], RZ ;  /* 0x000000ff08007986 */ /* 0x000fe2000c101904 */
[----:B------:R-:W-:Y:S05]  /*01a0*/  EXIT ;  /* 0x000000000000794d */ /* 0x000fea0003800000 */
.L_x_4:
        /* <DEDUP_REMOVED lines=13> */
.L_x_7:


//--------------------- .nv.shared.reserved.0     --------------------------
	.section	.nv.shared.reserved.0,"aw",@nobits
	.weak		__nv_reservedSMEM_offset_0_alias
	.size		__nv_reservedSMEM_offset_0_alias, 0, 64
	.other		__nv_reservedSMEM_offset_0_alias,@"STO_CUDA_RESERVED_SHARED STV_DEFAULT"
__nv_reservedSMEM_offset_0_alias:
	.zero		0
	.zero		64


//--------------------- .nv.constant0._Z11swap_kernelPiS_S_i --------------------------
	.section	.nv.constant0._Z11swap_kernelPiS_S_i,"a",@progbits
	.sectionflags	@""
	.align	4
.nv.constant0._Z11swap_kernelPiS_S_i:
	.zero		924


//--------------------- .nv.constant0._Z12relax_kernelP4EdgePiS1_S1_S1_S1_i --------------------------
	.section	.nv.constant0._Z12relax_kernelP4EdgePiS1_S1_S1_S1_i,"a",@progbits
	.sectionflags	@""
	.align	4
.nv.constant0._Z12relax_kernelP4EdgePiS1_S1_S1_S1_i:
	.zero		948


//--------------------- .nv.constant0._Z11init_kernelPiS_S_S_ii --------------------------
	.section	.nv.constant0._Z11init_kernelPiS_S_S_ii,"a",@progbits
	.sectionflags	@""
	.align	4
.nv.constant0._Z11init_kernelPiS_S_S_ii:
	.zero		936


//--------------------- SYMBOLS --------------------------

	.type		.nv.reservedSmem.offset0,@object
	.size		.nv.reservedSmem.offset0,0x4
